	.headerflags	@"EF_CUDA_TEXMODE_UNIFIED EF_CUDA_64BIT_ADDRESS EF_CUDA_ACCELERATORS EF_CUDA_SM90 EF_CUDA_VIRTUAL_SM(EF_CUDA_SM90)"
	.elftype	@"ET_EXEC"


//--------------------- .nv.info                  --------------------------
	.section	.nv.info,"",@"SHT_CUDA_INFO"
	.align	4


	//----- nvinfo : EIATTR_REGCOUNT
	.align		4
        /*0000*/ 	.byte	0x04, 0x2f
        /*0002*/ 	.short	(.L_3 - .L_2)
	.align		4
.L_2:
        /*0004*/ 	.word	index@(triton_poi_fused__native_batch_norm_legit_no_training_convolution_1)
        /*0008*/ 	.word	0x00000014


	//----- nvinfo : EIATTR_MIN_STACK_SIZE
	.align		4
.L_3:
        /*000c*/ 	.byte	0x04, 0x12
        /*000e*/ 	.short	(.L_5 - .L_4)
	.align		4
.L_4:
        /*0010*/ 	.word	index@(triton_poi_fused__native_batch_norm_legit_no_training_convolution_1)
        /*0014*/ 	.word	0x00000000


	//----- nvinfo : EIATTR_FRAME_SIZE
	.align		4
.L_5:
        /*0018*/ 	.byte	0x04, 0x11
        /*001a*/ 	.short	(.L_7 - .L_6)
	.align		4
.L_6:
        /*001c*/ 	.word	index@(triton_poi_fused__native_batch_norm_legit_no_training_convolution_1)
        /*0020*/ 	.word	0x00000000


	//----- nvinfo : EIATTR_MIN_STACK_SIZE
	.align		4
.L_7:
        /*0024*/ 	.byte	0x04, 0x12
        /*0026*/ 	.short	(.L_9 - .L_8)
	.align		4
.L_8:
        /*0028*/ 	.word	index@(triton_poi_fused__native_batch_norm_legit_no_training_convolution_1)
        /*002c*/ 	.word	0x00000000
.L_9:


//--------------------- .nv.info.triton_poi_fused__native_batch_norm_legit_no_training_convolution_1 --------------------------
	.section	.nv.info.triton_poi_fused__native_batch_norm_legit_no_training_convolution_1,"",@"SHT_CUDA_INFO"
	.sectionflags	@""
	.align	4


	//----- nvinfo : EIATTR_CUDA_API_VERSION
	.align		4
        /*0000*/ 	.byte	0x04, 0x37
        /*0002*/ 	.short	(.L_11 - .L_10)
.L_10:
        /*0004*/ 	.word	0x0000007c


	//----- nvinfo : EIATTR_KPARAM_INFO
	.align		4
.L_11:
        /*0008*/ 	.byte	0x04, 0x17
        /*000a*/ 	.short	(.L_13 - .L_12)
.L_12:
        /*000c*/ 	.word	0x00000000
        /*0010*/ 	.short	0x0007
        /*0012*/ 	.short	0x0038
        /*0014*/ 	.byte	0x00, 0xf0, 0x11, 0x00


	//----- nvinfo : EIATTR_KPARAM_INFO
	.align		4
.L_13:
        /*0018*/ 	.byte	0x04, 0x17
        /*001a*/ 	.short	(.L_15 - .L_14)
.L_14:
        /*001c*/ 	.word	0x00000000
        /*0020*/ 	.short	0x0006
        /*0022*/ 	.short	0x0030
        /*0024*/ 	.byte	0x00, 0xf4, 0x21, 0x00


	//----- nvinfo : EIATTR_KPARAM_INFO
	.align		4
.L_15:
        /*0028*/ 	.byte	0x04, 0x17
        /*002a*/ 	.short	(.L_17 - .L_16)
.L_16:
        /*002c*/ 	.word	0x00000000
        /*0030*/ 	.short	0x0005
        /*0032*/ 	.short	0x0028
        /*0034*/ 	.byte	0x00, 0xf4, 0x21, 0x00


	//----- nvinfo : EIATTR_KPARAM_INFO
	.align		4
.L_17:
        /*0038*/ 	.byte	0x04, 0x17
        /*003a*/ 	.short	(.L_19 - .L_18)
.L_18:
        /*003c*/ 	.word	0x00000000
        /*0040*/ 	.short	0x0004
        /*0042*/ 	.short	0x0020
        /*0044*/ 	.byte	0x00, 0xf4, 0x21, 0x00


	//----- nvinfo : EIATTR_KPARAM_INFO
	.align		4
.L_19:
        /*0048*/ 	.byte	0x04, 0x17
        /*004a*/ 	.short	(.L_21 - .L_20)
.L_20:
        /*004c*/ 	.word	0x00000000
        /*0050*/ 	.short	0x0003
        /*0052*/ 	.short	0x0018
        /*0054*/ 	.byte	0x00, 0xf4, 0x21, 0x00


	//----- nvinfo : EIATTR_KPARAM_INFO
	.align		4
.L_21:
        /*0058*/ 	.byte	0x04, 0x17
        /*005a*/ 	.short	(.L_23 - .L_22)
.L_22:
        /*005c*/ 	.word	0x00000000
        /*0060*/ 	.short	0x0002
        /*0062*/ 	.short	0x0010
        /*0064*/ 	.byte	0x00, 0xf4, 0x21, 0x00


	//----- nvinfo : EIATTR_KPARAM_INFO
	.align		4
.L_23:
        /*0068*/ 	.byte	0x04, 0x17
        /*006a*/ 	.short	(.L_25 - .L_24)
.L_24:
        /*006c*/ 	.word	0x00000000
        /*0070*/ 	.short	0x0001
        /*0072*/ 	.short	0x0008
        /*0074*/ 	.byte	0x00, 0xf4, 0x21, 0x00


	//----- nvinfo : EIATTR_KPARAM_INFO
	.align		4
.L_25:
        /*0078*/ 	.byte	0x04, 0x17
        /*007a*/ 	.short	(.L_27 - .L_26)
.L_26:
        /*007c*/ 	.word	0x00000000
        /*0080*/ 	.short	0x0000
        /*0082*/ 	.short	0x0000
        /*0084*/ 	.byte	0x00, 0xf4, 0x21, 0x00


	//----- nvinfo : EIATTR_SPARSE_MMA_MASK
	.align		4
.L_27:
        /*0088*/ 	.byte	0x03, 0x50
        /*008a*/ 	.short	0x0000


	//----- nvinfo : EIATTR_MAXREG_COUNT
	.align		4
        /*008c*/ 	.byte	0x03, 0x1b
        /*008e*/ 	.short	0x00ff


	//----- nvinfo : EIATTR_EXIT_INSTR_OFFSETS
	.align		4
        /*0090*/ 	.byte	0x04, 0x1c
        /*0092*/ 	.short	(.L_29 - .L_28)


	//   ....[0]....
.L_28:
        /*0094*/ 	.word	0x000002c0


	//   ....[1]....
        /*0098*/ 	.word	0x000002e0


	//----- nvinfo : EIATTR_REQNTID
	.align		4
.L_29:
        /*009c*/ 	.byte	0x04, 0x10
        /*009e*/ 	.short	(.L_31 - .L_30)
.L_30:
        /*00a0*/ 	.word	0x00000020
        /*00a4*/ 	.word	0x00000001
        /*00a8*/ 	.word	0x00000001


	//----- nvinfo : EIATTR_CBANK_PARAM_SIZE
	.align		4
.L_31:
        /*00ac*/ 	.byte	0x03, 0x19
        /*00ae*/ 	.short	0x003c


	//----- nvinfo : EIATTR_PARAM_CBANK
	.align		4
        /*00b0*/ 	.byte	0x04, 0x0a
        /*00b2*/ 	.short	(.L_33 - .L_32)
	.align		4
.L_32:
        /*00b4*/ 	.word	index@(.nv.constant0.triton_poi_fused__native_batch_norm_legit_no_training_convolution_1)
        /*00b8*/ 	.short	0x0210
        /*00ba*/ 	.short	0x003c


	//----- nvinfo : EIATTR_SW_WAR
	.align		4
.L_33:
        /*00bc*/ 	.byte	0x04, 0x36
        /*00be*/ 	.short	(.L_35 - .L_34)
.L_34:
        /*00c0*/ 	.word	0x00000008
.L_35:


//--------------------- .nv.callgraph             --------------------------
	.section	.nv.callgraph,"",@"SHT_CUDA_CALLGRAPH"
	.align	4
	.sectionentsize	8
	.align		4
        /*0000*/ 	.word	0x00000000
	.align		4
        /*0004*/ 	.word	0xffffffff
	.align		4
        /*0008*/ 	.word	0x00000000
	.align		4
        /*000c*/ 	.word	0xfffffffe
	.align		4
        /*0010*/ 	.word	0x00000000
	.align		4
        /*0014*/ 	.word	0xfffffffd
	.align		4
        /*0018*/ 	.word	0x00000000
	.align		4
        /*001c*/ 	.word	0xfffffffc


//--------------------- .nv.constant4             --------------------------
	.section	.nv.constant4,"a",@progbits
	.align	8
	.align		8
.nv.constant4:
        /*0000*/ 	.dword	_$_str
	.align		8
        /*0008*/ 	.dword	_$_str_$_2


//--------------------- .text.triton_poi_fused__native_batch_norm_legit_no_training_convolution_1 --------------------------
	.section	.text.triton_poi_fused__native_batch_norm_legit_no_training_convolution_1,"ax",@progbits
	.align	128
        .global         triton_poi_fused__native_batch_norm_legit_no_training_convolution_1
        .type           triton_poi_fused__native_batch_norm_legit_no_training_convolution_1,@function
        .size           triton_poi_fused__native_batch_norm_legit_no_training_convolution_1,(.L_x_1 - triton_poi_fused__native_batch_norm_legit_no_training_convolution_1)
        .other          triton_poi_fused__native_batch_norm_legit_no_training_convolution_1,@"STO_CUDA_ENTRY STV_DEFAULT"
triton_poi_fused__native_batch_norm_legit_no_training_convolution_1:
.text.triton_poi_fused__native_batch_norm_legit_no_training_convolution_1:
[----:B------:R-:W0:Y:S08]  /*0000*/  LDC R1, c[0x0][0x28] ;  /* 0x00000a00ff017b82 */ /* 0x000e300000000800 */
[----:B------:R-:W1:Y:S01]  /*0010*/  LDC.64 R2, c[0x0][0x228] ;  /* 0x00008a00ff027b82 */ /* 0x000e620000000a00 */
[----:B------:R-:W2:Y:S01]  /*0020*/  S2R R0, SR_TID.X ;  /* 0x0000000000007919 */ /* 0x000ea20000002100 */
[----:B------:R-:W-:Y:S01]  /*0030*/  ULDC.64 UR4, c[0x0][0x208] ;  /* 0x0000820000047ab9 */ /* 0x000fe20000000a00 */
[----:B------:R-:W3:Y:S05]  /*0040*/  S2R R15, SR_CTAID.X ;  /* 0x00000000000f7919 */ /* 0x000eea0000002500 */
[----:B------:R-:W4:Y:S01]  /*0050*/  LDC.64 R12, c[0x0][0x210] ;  /* 0x00008400ff0c7b82 */ /* 0x000f220000000a00 */
[----:B-1----:R4:W5:Y:S07]  /*0060*/  LDG.E R14, desc[UR4][R2.64] ;  /* 0x00000004020e7981 */ /* 0x00296e000c1e1900 */
[----:B------:R-:W1:Y:S01]  /*0070*/  LDC.64 R4, c[0x0][0x218] ;  /* 0x00008600ff047b82 */ /* 0x000e620000000a00 */
[----:B------:R-:W-:-:S02]  /*0080*/  CS2R R16, SRZ ;  /* 0x0000000000107805 */ /* 0x000fc4000001ff00 */
[----:B--2---:R-:W-:-:S05]  /*0090*/  SHF.L.U32 R0, R0, 0x1, RZ ;  /* 0x0000000100007819 */ /* 0x004fca00000006ff */
[----:B------:R-:W2:Y:S01]  /*00a0*/  LDC.64 R6, c[0x0][0x220] ;  /* 0x00008800ff067b82 */ /* 0x000ea20000000a00 */
[----:B------:R-:W-:-:S04]  /*00b0*/  LOP3.LUT R0, R0, 0x3e, RZ, 0xc0, !PT ;  /* 0x0000003e00007812 */ /* 0x000fc800078ec0ff */
[----:B---3--:R-:W-:-:S03]  /*00c0*/  LEA R15, R15, R0, 0x6 ;  /* 0x000000000f0f7211 */ /* 0x008fc600078e30ff */
[----:B------:R-:W3:Y:S01]  /*00d0*/  LDC.64 R8, c[0x0][0x230] ;  /* 0x00008c00ff087b82 */ /* 0x000ee20000000a00 */
[C---:B------:R-:W-:Y:S01]  /*00e0*/  ISETP.GE.AND P2, PT, R15.reuse, 0x40, PT ;  /* 0x000000400f00780c */ /* 0x040fe20003f46270 */
[C---:B----4-:R-:W-:Y:S01]  /*00f0*/  IMAD.WIDE R2, R15.reuse, 0x4, R12 ;  /* 0x000000040f027825 */ /* 0x050fe200078e020c */
[----:B-1----:R1:W4:Y:S05]  /*0100*/  LDG.E R0, desc[UR4][R4.64] ;  /* 0x0000000404007981 */ /* 0x00232a000c1e1900 */
[----:B------:R-:W3:Y:S06]  /*0110*/  LDC.64 R10, c[0x0][0x238] ;  /* 0x00008e00ff0a7b82 */ /* 0x000eec0000000a00 */
[----:B------:R-:W4:Y:S02]  /*0120*/  @!P2 LDG.E.64 R16, desc[UR4][R2.64] ;  /* 0x000000040210a981 */ /* 0x000f24000c1e1b00 */
[----:B-1----:R-:W1:Y:S02]  /*0130*/  LDC.64 R4, c[0x0][0x240] ;  /* 0x00009000ff047b82 */ /* 0x002e640000000a00 */
[----:B--2---:R2:W4:Y:S04]  /*0140*/  LDG.E R6, desc[UR4][R6.64] ;  /* 0x0000000406067981 */ /* 0x004528000c1e1900 */
[----:B---3--:R-:W3:Y:S04]  /*0150*/  LDG.E R8, desc[UR4][R8.64] ;  /* 0x0000000408087981 */ /* 0x008ee8000c1e1900 */
[----:B0-----:R-:W3:Y:S01]  /*0160*/  LDG.E R11, desc[UR4][R10.64] ;  /* 0x000000040a0b7981 */ /* 0x001ee2000c1e1900 */
[----:B--2---:R-:W-:Y:S01]  /*0170*/  HFMA2.MMA R7, -RZ, RZ, 1.625, 0 ;  /* 0x3e800000ff077435 */ /* 0x004fe200000001ff */
[----:B-1----:R-:W-:-:S04]  /*0180*/  IMAD.WIDE R4, R15, 0x4, R4 ;  /* 0x000000040f047825 */ /* 0x002fc800078e0204 */
[----:B-----5:R-:W-:-:S04]  /*0190*/  FADD R14, R14, 9.9999997473787516356e-06 ;  /* 0x3727c5ac0e0e7421 */ /* 0x020fc80000000000 */
[----:B------:R-:W0:Y:S02]  /*01a0*/  MUFU.SQRT R12, R14 ;  /* 0x0000000e000c7308 */ /* 0x000e240000002000 */
[C---:B0-----:R-:W-:Y:S02]  /*01b0*/  FSETP.GT.AND P0, PT, R12.reuse, 8.50705917302346158658e+37, PT ;  /* 0x7e8000000c00780b */ /* 0x041fe40003f04000 */
[----:B------:R-:W-:-:S11]  /*01c0*/  FSETP.GEU.AND P1, PT, R12, 1.175494350822287508e-38, PT ;  /* 0x008000000c00780b */ /* 0x000fd60003f2e000 */
[----:B------:R-:W-:-:S04]  /*01d0*/  @P0 FMUL R12, R12, 0.25 ;  /* 0x3e8000000c0c0820 */ /* 0x000fc80000400000 */
[----:B------:R-:W-:-:S06]  /*01e0*/  @!P1 FMUL R12, R12, 16777216 ;  /* 0x4b8000000c0c9820 */ /* 0x000fcc0000400000 */
[----:B------:R-:W0:Y:S01]  /*01f0*/  MUFU.RCP R12, R12 ;  /* 0x0000000c000c7308 */ /* 0x000e220000001000 */
[----:B------:R-:W-:Y:S01]  /*0200*/  FSEL R7, R7, 1, P0 ;  /* 0x3f80000007077808 */ /* 0x000fe20000000000 */
[C---:B----4-:R-:W-:Y:S01]  /*0210*/  FADD R16, R0.reuse, R16 ;  /* 0x0000001000107221 */ /* 0x050fe20000000000 */
[----:B------:R-:W-:-:S03]  /*0220*/  FADD R17, R0, R17 ;  /* 0x0000001100117221 */ /* 0x000fc60000000000 */
[----:B------:R-:W-:Y:S01]  /*0230*/  @!P1 FMUL R7, R7, 16777216 ;  /* 0x4b80000007079820 */ /* 0x000fe20000400000 */
[C---:B------:R-:W-:Y:S01]  /*0240*/  FADD R0, -R6.reuse, R16 ;  /* 0x0000001006007221 */ /* 0x040fe20000000100 */
[----:B------:R-:W-:Y:S01]  /*0250*/  FADD R6, -R6, R17 ;  /* 0x0000001106067221 */ /* 0x000fe20000000100 */
[----:B------:R1:W-:Y:S01]  /*0260*/  @!P2 STG.E.64 desc[UR4][R2.64], R16 ;  /* 0x000000100200a986 */ /* 0x0003e2000c101b04 */
[----:B0-----:R-:W-:-:S04]  /*0270*/  FMUL R7, R12, R7 ;  /* 0x000000070c077220 */ /* 0x001fc80000400000 */
[-C--:B------:R-:W-:Y:S01]  /*0280*/  FMUL R0, R0, R7.reuse ;  /* 0x0000000700007220 */ /* 0x080fe20000400000 */
[----:B------:R-:W-:-:S03]  /*0290*/  FMUL R6, R6, R7 ;  /* 0x0000000706067220 */ /* 0x000fc60000400000 */
[C-C-:B---3--:R-:W-:Y:S01]  /*02a0*/  FFMA R10, R8.reuse, R0, R11.reuse ;  /* 0x00000000080a7223 */ /* 0x148fe2000000000b */
[----:B------:R-:W-:Y:S01]  /*02b0*/  FFMA R11, R8, R6, R11 ;  /* 0x00000006080b7223 */ /* 0x000fe2000000000b */
[----:B-1----:R-:W-:Y:S06]  /*02c0*/  @P2 EXIT ;  /* 0x000000000000294d */ /* 0x002fec0003800000 */
[----:B------:R-:W-:Y:S01]  /*02d0*/  STG.E.64 desc[UR4][R4.64], R10 ;  /* 0x0000000a04007986 */ /* 0x000fe2000c101b04 */
[----:B------:R-:W-:Y:S05]  /*02e0*/  EXIT ;  /* 0x000000000000794d */ /* 0x000fea0003800000 */
.L_x_0:
[----:B------:R-:W-:-:S00]  /*02f0*/  BRA `(.L_x_0) ;  /* 0xfffffffc00fc7947 */ /* 0x000fc0000383ffff */
[----:B------:R-:W-:-:S00]  /*0300*/  NOP ;  /* 0x0000000000007918 */ /* 0x000fc00000000000 */
[----:B------:R-:W-:-:S00]  /*0310*/  NOP ;  /* 0x0000000000007918 */ /* 0x000fc00000000000 */
[----:B------:R-:W-:-:S00]  /*0320*/  NOP ;  /* 0x0000000000007918 */ /* 0x000fc00000000000 */
[----:B------:R-:W-:-:S00]  /*0330*/  NOP ;  /* 0x0000000000007918 */ /* 0x000fc00000000000 */
[----:B------:R-:W-:-:S00]  /*0340*/  NOP ;  /* 0x0000000000007918 */ /* 0x000fc00000000000 */
[----:B------:R-:W-:-:S00]  /*0350*/  NOP ;  /* 0x0000000000007918 */ /* 0x000fc00000000000 */
[----:B------:R-:W-:-:S00]  /*0360*/  NOP ;  /* 0x0000000000007918 */ /* 0x000fc00000000000 */
[----:B------:R-:W-:-:S00]  /*0370*/  NOP ;  /* 0x0000000000007918 */ /* 0x000fc00000000000 */
.L_x_1:


//--------------------- .nv.global.init           --------------------------
	.section	.nv.global.init,"aw",@progbits
.nv.global.init:
	.type		_$_str,@object
	.size		_$_str,(_$_str_$_2 - _$_str)
_$_str:
        /*0000*/ 	.byte	0x5f, 0x5f, 0x43, 0x55, 0x44, 0x41, 0x5f, 0x46, 0x54, 0x5a, 0x00
	.type		_$_str_$_2,@object
	.size		_$_str_$_2,(.L_1 - _$_str_$_2)
_$_str_$_2:
        /*000b*/ 	.byte	0x5f, 0x5f, 0x43, 0x55, 0x44, 0x41, 0x5f, 0x50, 0x52, 0x45, 0x43, 0x5f, 0x53, 0x51, 0x52, 0x54
        /*001b*/ 	.byte	0x00
.L_1:


//--------------------- .nv.constant0.triton_poi_fused__native_batch_norm_legit_no_training_convolution_1 --------------------------
	.section	.nv.constant0.triton_poi_fused__native_batch_norm_legit_no_training_convolution_1,"a",@progbits
	.sectionflags	@""
	.align	4
.nv.constant0.triton_poi_fused__native_batch_norm_legit_no_training_convolution_1:
	.zero		588
